	.headerflags	@"EF_CUDA_TEXMODE_UNIFIED EF_CUDA_64BIT_ADDRESS EF_CUDA_ACCELERATORS EF_CUDA_SM90 EF_CUDA_VIRTUAL_SM(EF_CUDA_SM90)"
	.elftype	@"ET_EXEC"


//--------------------- .nv.info                  --------------------------
	.section	.nv.info,"",@"SHT_CUDA_INFO"
	.align	4


	//----- nvinfo : EIATTR_REGCOUNT
	.align		4
        /*0000*/ 	.byte	0x04, 0x2f
        /*0002*/ 	.short	(.L_3 - .L_2)
	.align		4
.L_2:
        /*0004*/ 	.word	index@(triton_poi_fused_cat_16)
        /*0008*/ 	.word	0x00000020


	//----- nvinfo : EIATTR_MIN_STACK_SIZE
	.align		4
.L_3:
        /*000c*/ 	.byte	0x04, 0x12
        /*000e*/ 	.short	(.L_5 - .L_4)
	.align		4
.L_4:
        /*0010*/ 	.word	index@(triton_poi_fused_cat_16)
        /*0014*/ 	.word	0x00000000


	//----- nvinfo : EIATTR_FRAME_SIZE
	.align		4
.L_5:
        /*0018*/ 	.byte	0x04, 0x11
        /*001a*/ 	.short	(.L_7 - .L_6)
	.align		4
.L_6:
        /*001c*/ 	.word	index@(triton_poi_fused_cat_16)
        /*0020*/ 	.word	0x00000000


	//----- nvinfo : EIATTR_MIN_STACK_SIZE
	.align		4
.L_7:
        /*0024*/ 	.byte	0x04, 0x12
        /*0026*/ 	.short	(.L_9 - .L_8)
	.align		4
.L_8:
        /*0028*/ 	.word	index@(triton_poi_fused_cat_16)
        /*002c*/ 	.word	0x00000000
.L_9:


//--------------------- .nv.info.triton_poi_fused_cat_16 --------------------------
	.section	.nv.info.triton_poi_fused_cat_16,"",@"SHT_CUDA_INFO"
	.sectionflags	@""
	.align	4


	//----- nvinfo : EIATTR_CUDA_API_VERSION
	.align		4
        /*0000*/ 	.byte	0x04, 0x37
        /*0002*/ 	.short	(.L_11 - .L_10)
.L_10:
        /*0004*/ 	.word	0x0000007c


	//----- nvinfo : EIATTR_KPARAM_INFO
	.align		4
.L_11:
        /*0008*/ 	.byte	0x04, 0x17
        /*000a*/ 	.short	(.L_13 - .L_12)
.L_12:
        /*000c*/ 	.word	0x00000000
        /*0010*/ 	.short	0x000b
        /*0012*/ 	.short	0x0058
        /*0014*/ 	.byte	0x00, 0xf0, 0x11, 0x00


	//----- nvinfo : EIATTR_KPARAM_INFO
	.align		4
.L_13:
        /*0018*/ 	.byte	0x04, 0x17
        /*001a*/ 	.short	(.L_15 - .L_14)
.L_14:
        /*001c*/ 	.word	0x00000000
        /*0020*/ 	.short	0x000a
        /*0022*/ 	.short	0x0050
        /*0024*/ 	.byte	0x00, 0xf4, 0x21, 0x00


	//----- nvinfo : EIATTR_KPARAM_INFO
	.align		4
.L_15:
        /*0028*/ 	.byte	0x04, 0x17
        /*002a*/ 	.short	(.L_17 - .L_16)
.L_16:
        /*002c*/ 	.word	0x00000000
        /*0030*/ 	.short	0x0009
        /*0032*/ 	.short	0x0048
        /*0034*/ 	.byte	0x00, 0xf4, 0x21, 0x00


	//----- nvinfo : EIATTR_KPARAM_INFO
	.align		4
.L_17:
        /*0038*/ 	.byte	0x04, 0x17
        /*003a*/ 	.short	(.L_19 - .L_18)
.L_18:
        /*003c*/ 	.word	0x00000000
        /*0040*/ 	.short	0x0008
        /*0042*/ 	.short	0x0040
        /*0044*/ 	.byte	0x00, 0xf4, 0x21, 0x00


	//----- nvinfo : EIATTR_KPARAM_INFO
	.align		4
.L_19:
        /*0048*/ 	.byte	0x04, 0x17
        /*004a*/ 	.short	(.L_21 - .L_20)
.L_20:
        /*004c*/ 	.word	0x00000000
        /*0050*/ 	.short	0x0007
        /*0052*/ 	.short	0x0038
        /*0054*/ 	.byte	0x00, 0xf4, 0x21, 0x00


	//----- nvinfo : EIATTR_KPARAM_INFO
	.align		4
.L_21:
        /*0058*/ 	.byte	0x04, 0x17
        /*005a*/ 	.short	(.L_23 - .L_22)
.L_22:
        /*005c*/ 	.word	0x00000000
        /*0060*/ 	.short	0x0006
        /*0062*/ 	.short	0x0030
        /*0064*/ 	.byte	0x00, 0xf4, 0x21, 0x00


	//----- nvinfo : EIATTR_KPARAM_INFO
	.align		4
.L_23:
        /*0068*/ 	.byte	0x04, 0x17
        /*006a*/ 	.short	(.L_25 - .L_24)
.L_24:
        /*006c*/ 	.word	0x00000000
        /*0070*/ 	.short	0x0005
        /*0072*/ 	.short	0x0028
        /*0074*/ 	.byte	0x00, 0xf4, 0x21, 0x00


	//----- nvinfo : EIATTR_KPARAM_INFO
	.align		4
.L_25:
        /*0078*/ 	.byte	0x04, 0x17
        /*007a*/ 	.short	(.L_27 - .L_26)
.L_26:
        /*007c*/ 	.word	0x00000000
        /*0080*/ 	.short	0x0004
        /*0082*/ 	.short	0x0020
        /*0084*/ 	.byte	0x00, 0xf4, 0x21, 0x00


	//----- nvinfo : EIATTR_KPARAM_INFO
	.align		4
.L_27:
        /*0088*/ 	.byte	0x04, 0x17
        /*008a*/ 	.short	(.L_29 - .L_28)
.L_28:
        /*008c*/ 	.word	0x00000000
        /*0090*/ 	.short	0x0003
        /*0092*/ 	.short	0x0018
        /*0094*/ 	.byte	0x00, 0xf4, 0x21, 0x00


	//----- nvinfo : EIATTR_KPARAM_INFO
	.align		4
.L_29:
        /*0098*/ 	.byte	0x04, 0x17
        /*009a*/ 	.short	(.L_31 - .L_30)
.L_30:
        /*009c*/ 	.word	0x00000000
        /*00a0*/ 	.short	0x0002
        /*00a2*/ 	.short	0x0010
        /*00a4*/ 	.byte	0x00, 0xf4, 0x21, 0x00


	//----- nvinfo : EIATTR_KPARAM_INFO
	.align		4
.L_31:
        /*00a8*/ 	.byte	0x04, 0x17
        /*00aa*/ 	.short	(.L_33 - .L_32)
.L_32:
        /*00ac*/ 	.word	0x00000000
        /*00b0*/ 	.short	0x0001
        /*00b2*/ 	.short	0x0008
        /*00b4*/ 	.byte	0x00, 0xf4, 0x21, 0x00


	//----- nvinfo : EIATTR_KPARAM_INFO
	.align		4
.L_33:
        /*00b8*/ 	.byte	0x04, 0x17
        /*00ba*/ 	.short	(.L_35 - .L_34)
.L_34:
        /*00bc*/ 	.word	0x00000000
        /*00c0*/ 	.short	0x0000
        /*00c2*/ 	.short	0x0000
        /*00c4*/ 	.byte	0x00, 0xf4, 0x21, 0x00


	//----- nvinfo : EIATTR_SPARSE_MMA_MASK
	.align		4
.L_35:
        /*00c8*/ 	.byte	0x03, 0x50
        /*00ca*/ 	.short	0x0000


	//----- nvinfo : EIATTR_MAXREG_COUNT
	.align		4
        /*00cc*/ 	.byte	0x03, 0x1b
        /*00ce*/ 	.short	0x00ff


	//----- nvinfo : EIATTR_EXIT_INSTR_OFFSETS
	.align		4
        /*00d0*/ 	.byte	0x04, 0x1c
        /*00d2*/ 	.short	(.L_37 - .L_36)


	//   ....[0]....
.L_36:
        /*00d4*/ 	.word	0x00000b40


	//----- nvinfo : EIATTR_REQNTID
	.align		4
.L_37:
        /*00d8*/ 	.byte	0x04, 0x10
        /*00da*/ 	.short	(.L_39 - .L_38)
.L_38:
        /*00dc*/ 	.word	0x00000100
        /*00e0*/ 	.word	0x00000001
        /*00e4*/ 	.word	0x00000001


	//----- nvinfo : EIATTR_CBANK_PARAM_SIZE
	.align		4
.L_39:
        /*00e8*/ 	.byte	0x03, 0x19
        /*00ea*/ 	.short	0x005c


	//----- nvinfo : EIATTR_PARAM_CBANK
	.align		4
        /*00ec*/ 	.byte	0x04, 0x0a
        /*00ee*/ 	.short	(.L_41 - .L_40)
	.align		4
.L_40:
        /*00f0*/ 	.word	index@(.nv.constant0.triton_poi_fused_cat_16)
        /*00f4*/ 	.short	0x0210
        /*00f6*/ 	.short	0x005c


	//----- nvinfo : EIATTR_SW_WAR
	.align		4
.L_41:
        /*00f8*/ 	.byte	0x04, 0x36
        /*00fa*/ 	.short	(.L_43 - .L_42)
.L_42:
        /*00fc*/ 	.word	0x00000008
.L_43:


//--------------------- .nv.callgraph             --------------------------
	.section	.nv.callgraph,"",@"SHT_CUDA_CALLGRAPH"
	.align	4
	.sectionentsize	8
	.align		4
        /*0000*/ 	.word	0x00000000
	.align		4
        /*0004*/ 	.word	0xffffffff
	.align		4
        /*0008*/ 	.word	0x00000000
	.align		4
        /*000c*/ 	.word	0xfffffffe
	.align		4
        /*0010*/ 	.word	0x00000000
	.align		4
        /*0014*/ 	.word	0xfffffffd
	.align		4
        /*0018*/ 	.word	0x00000000
	.align		4
        /*001c*/ 	.word	0xfffffffc


//--------------------- .nv.constant4             --------------------------
	.section	.nv.constant4,"a",@progbits
	.align	8
	.align		8
.nv.constant4:
        /*0000*/ 	.dword	_$_str
	.align		8
        /*0008*/ 	.dword	_$_str_$_2


//--------------------- .text.triton_poi_fused_cat_16 --------------------------
	.section	.text.triton_poi_fused_cat_16,"ax",@progbits
	.align	128
        .global         triton_poi_fused_cat_16
        .type           triton_poi_fused_cat_16,@function
        .size           triton_poi_fused_cat_16,(.L_x_1 - triton_poi_fused_cat_16)
        .other          triton_poi_fused_cat_16,@"STO_CUDA_ENTRY STV_DEFAULT"
triton_poi_fused_cat_16:
.text.triton_poi_fused_cat_16:
[----:B------:R-:W-:Y:S01]  /*0000*/  LDC R1, c[0x0][0x28] ;  /* 0x00000a00ff017b82 */ /* 0x000fe20000000800 */
[----:B------:R-:W1:Y:S07]  /*0010*/  S2R R0, SR_TID.X ;  /* 0x0000000000007919 */ /* 0x000e6e0000002100 */
[----:B------:R-:W2:Y:S01]  /*0020*/  LDC.64 R4, c[0x0][0x220] ;  /* 0x00008800ff047b82 */ /* 0x000ea20000000a00 */
[----:B------:R-:W-:Y:S01]  /*0030*/  ULDC.64 UR4, c[0x0][0x208] ;  /* 0x0000820000047ab9 */ /* 0x000fe20000000a00 */
[----:B------:R-:W3:Y:S06]  /*0040*/  S2R R13, SR_CTAID.X ;  /* 0x00000000000d7919 */ /* 0x000eec0000002500 */
[----:B------:R-:W4:Y:S01]  /*0050*/  LDC.64 R8, c[0x0][0x248] ;  /* 0x00009200ff087b82 */ /* 0x000f220000000a00 */
[----:B------:R-:W-:-:S02]  /*0060*/  IMAD.MOV.U32 R7, RZ, RZ, RZ ;  /* 0x000000ffff077224 */ /* 0x000fc400078e00ff */
[----:B------:R-:W-:Y:S01]  /*0070*/  IMAD.MOV.U32 R12, RZ, RZ, RZ ;  /* 0x000000ffff0c7224 */ /* 0x000fe200078e00ff */
[----:B------:R-:W-:Y:S01]  /*0080*/  CS2R R22, SRZ ;  /* 0x0000000000167805 */ /* 0x000fe2000001ff00 */
[----:B------:R-:W-:-:S03]  /*0090*/  ULDC.64 UR6, c[0x0][0x238] ;  /* 0x00008e0000067ab9 */ /* 0x000fc60000000a00 */
[----:B------:R-:W5:Y:S08]  /*00a0*/  LDC.64 R28, c[0x0][0x210] ;  /* 0x00008400ff1c7b82 */ /* 0x000f700000000a00 */
[----:B------:R-:W2:Y:S01]  /*00b0*/  LDC.64 R18, c[0x0][0x218] ;  /* 0x00008600ff127b82 */ /* 0x000ea20000000a00 */
[----:B-1----:R-:W-:-:S07]  /*00c0*/  IMAD.SHL.U32 R0, R0, 0x2, RZ ;  /* 0x0000000200007824 */ /* 0x002fce00078e00ff */
[----:B------:R-:W1:Y:S01]  /*00d0*/  LDC.64 R20, c[0x0][0x240] ;  /* 0x00009000ff147b82 */ /* 0x000e620000000a00 */
[----:B------:R-:W-:-:S05]  /*00e0*/  LOP3.LUT R0, R0, 0x1fe, RZ, 0xc0, !PT ;  /* 0x000001fe00007812 */ /* 0x000fca00078ec0ff */
[----:B---3--:R-:W-:-:S04]  /*00f0*/  IMAD R13, R13, 0x200, R0 ;  /* 0x000002000d0d7824 */ /* 0x008fc800078e0200 */
[----:B------:R-:W-:-:S05]  /*0100*/  IMAD.HI R0, R13, 0x38e38e39, RZ ;  /* 0x38e38e390d007827 */ /* 0x000fca00078e02ff */
[----:B------:R-:W-:-:S04]  /*0110*/  SHF.R.U32.HI R3, RZ, 0x1f, R0 ;  /* 0x0000001fff037819 */ /* 0x000fc80000011600 */
[----:B------:R-:W-:-:S05]  /*0120*/  LEA.HI.SX32 R11, R0, R3, 0x19 ;  /* 0x00000003000b7211 */ /* 0x000fca00078fcaff */
[----:B------:R-:W-:-:S05]  /*0130*/  IMAD.HI R0, R11, 0x66666667, RZ ;  /* 0x666666670b007827 */ /* 0x000fca00078e02ff */
[----:B------:R-:W-:-:S04]  /*0140*/  SHF.R.U32.HI R3, RZ, 0x1f, R0 ;  /* 0x0000001fff037819 */ /* 0x000fc80000011600 */
[----:B------:R-:W-:Y:S01]  /*0150*/  LEA.HI.SX32 R0, R0, R3, 0x18 ;  /* 0x0000000300007211 */ /* 0x000fe200078fc2ff */
[----:B------:R-:W-:-:S04]  /*0160*/  IMAD.MOV.U32 R3, RZ, RZ, RZ ;  /* 0x000000ffff037224 */ /* 0x000fc800078e00ff */
[----:B------:R-:W-:-:S04]  /*0170*/  IMAD R25, R0, -0x280, R11 ;  /* 0xfffffd8000197824 */ /* 0x000fc800078e020b */
[C---:B--2---:R-:W-:Y:S01]  /*0180*/  IMAD.WIDE R4, R25.reuse, 0x4, R4 ;  /* 0x0000000419047825 */ /* 0x044fe200078e0204 */
[C---:B------:R-:W-:Y:S02]  /*0190*/  ISETP.GE.AND P0, PT, R25.reuse, 0x200, PT ;  /* 0x000002001900780c */ /* 0x040fe40003f06270 */
[----:B------:R-:W-:Y:S01]  /*01a0*/  ISETP.GT.AND P1, PT, R25, 0x1ff, PT ;  /* 0x000001ff1900780c */ /* 0x000fe20003f24270 */
[----:B------:R-:W-:-:S10]  /*01b0*/  IMAD.HI R2, R13, -0x49f49f49, R12 ;  /* 0xb60b60b70d027827 */ /* 0x000fd400078e020c */
[----:B------:R-:W2:Y:S01]  /*01c0*/  @!P0 LDG.E.EL R3, desc[UR4][R4.64] ;  /* 0x0000000404038981 */ /* 0x000ea2000c2e1900 */
[----:B------:R-:W-:-:S03]  /*01d0*/  VIADD R0, R13, 0x1 ;  /* 0x000000010d007836 */ /* 0x000fc60000000000 */
[----:B------:R3:W2:Y:S01]  /*01e0*/  @!P0 LDG.E.EL R7, desc[UR4][R4.64] ;  /* 0x0000000404078981 */ /* 0x0006a2000c2e1900 */
[----:B------:R-:W-:Y:S01]  /*01f0*/  IMAD.HI R6, R0, 0x38e38e39, RZ ;  /* 0x38e38e3900067827 */ /* 0x000fe200078e02ff */
[----:B------:R-:W-:-:S03]  /*0200*/  SHF.R.U32.HI R17, RZ, 0x1f, R2 ;  /* 0x0000001fff117819 */ /* 0x000fc60000011602 */
[----:B----4-:R-:W-:Y:S01]  /*0210*/  IMAD.WIDE R8, R25, 0x4, R8 ;  /* 0x0000000419087825 */ /* 0x010fe200078e0208 */
[----:B------:R-:W-:Y:S02]  /*0220*/  SHF.R.U32.HI R15, RZ, 0x1f, R6 ;  /* 0x0000001fff0f7819 */ /* 0x000fe40000011606 */
[----:B------:R-:W-:Y:S02]  /*0230*/  LEA.HI.SX32 R2, R2, R17, 0xe ;  /* 0x0000001102027211 */ /* 0x000fe400078f72ff */
[----:B------:R-:W4:Y:S01]  /*0240*/  @P1 LDG.E.EL R22, desc[UR4][R8.64+-0x800] ;  /* 0xfff8000408161981 */ /* 0x000f22000c2e1900 */
[----:B------:R-:W-:Y:S02]  /*0250*/  LEA.HI.SX32 R15, R6, R15, 0x19 ;  /* 0x0000000f060f7211 */ /* 0x000fe400078fcaff */
[----:B------:R-:W-:Y:S01]  /*0260*/  IMAD R6, R2, 0x12000, RZ ;  /* 0x0001200002067824 */ /* 0x000fe200078e02ff */
[----:B------:R1:W4:Y:S01]  /*0270*/  @P1 LDG.E.EL R23, desc[UR4][R8.64+-0x800] ;  /* 0xfff8000408171981 */ /* 0x000322000c2e1900 */
[----:B---3--:R-:W-:-:S02]  /*0280*/  IMAD R4, R11, -0x240, R13 ;  /* 0xfffffdc00b047824 */ /* 0x008fc400078e020d */
[----:B------:R-:W-:Y:S01]  /*0290*/  IMAD R5, R15, -0x240, R0 ;  /* 0xfffffdc00f057824 */ /* 0x000fe200078e0200 */
[----:B------:R-:W-:Y:S02]  /*02a0*/  SHF.R.S32.HI R0, RZ, 0x1f, R6 ;  /* 0x0000001fff007819 */ /* 0x000fe40000011406 */
[----:B------:R-:W-:Y:S01]  /*02b0*/  IADD3 R11, P2, R25, R6, RZ ;  /* 0x00000006190b7210 */ /* 0x000fe20007f5e0ff */
[----:B------:R-:W-:Y:S02]  /*02c0*/  IMAD.SHL.U32 R6, R4, 0x80, RZ ;  /* 0x0000008004067824 */ /* 0x000fe400078e00ff */
[----:B------:R-:W-:Y:S01]  /*02d0*/  IMAD.SHL.U32 R10, R5, 0x80, RZ ;  /* 0x00000080050a7824 */ /* 0x000fe200078e00ff */
[----:B------:R-:W-:Y:S02]  /*02e0*/  LEA.HI.X.SX32 R15, R25, R0, 0x1, P2 ;  /* 0x00000000190f7211 */ /* 0x000fe400010f0eff */
[----:B-1----:R-:W-:Y:S02]  /*02f0*/  IADD3 R8, P2, R6, R11, RZ ;  /* 0x0000000b06087210 */ /* 0x002fe40007f5e0ff */
[----:B------:R-:W-:-:S02]  /*0300*/  IADD3 R0, P3, R10, R11, RZ ;  /* 0x0000000b0a007210 */ /* 0x000fc40007f7e0ff */
[-C--:B------:R-:W-:Y:S02]  /*0310*/  LEA.HI.X.SX32 R11, R6, R15.reuse, 0x1, P2 ;  /* 0x0000000f060b7211 */ /* 0x080fe400010f0eff */
[----:B------:R-:W-:Y:S01]  /*0320*/  LEA R14, P2, R8, UR6, 0x2 ;  /* 0x00000006080e7c11 */ /* 0x000fe2000f8410ff */
[----:B------:R-:W-:Y:S01]  /*0330*/  IMAD R6, R2, 0x48000, R25 ;  /* 0x0004800002067824 */ /* 0x000fe200078e0219 */
[----:B------:R-:W-:Y:S02]  /*0340*/  LEA.HI.X.SX32 R9, R10, R15, 0x1, P3 ;  /* 0x0000000f0a097211 */ /* 0x000fe400018f0eff */
[----:B------:R-:W-:Y:S01]  /*0350*/  LEA.HI.X R15, R8, UR7, R11, 0x2, P2 ;  /* 0x00000007080f7c11 */ /* 0x000fe200090f140b */
[--C-:B------:R-:W-:Y:S01]  /*0360*/  IMAD R17, R4, 0x200, R6.reuse ;  /* 0x0000020004117824 */ /* 0x100fe200078e0206 */
[C---:B------:R-:W-:Y:S01]  /*0370*/  LEA R26, P2, R0.reuse, UR6, 0x2 ;  /* 0x00000006001a7c11 */ /* 0x040fe2000f8410ff */
[----:B------:R-:W-:Y:S01]  /*0380*/  IMAD R5, R5, 0x200, R6 ;  /* 0x0000020005057824 */ /* 0x000fe200078e0206 */
[----:B------:R-:W1:Y:S01]  /*0390*/  LDC.64 R10, c[0x0][0x228] ;  /* 0x00008a00ff0a7b82 */ /* 0x000e620000000a00 */
[----:B------:R-:W-:Y:S01]  /*03a0*/  IMAD.MOV.U32 R2, RZ, RZ, RZ ;  /* 0x000000ffff027224 */ /* 0x000fe200078e00ff */
[----:B------:R-:W-:Y:S01]  /*03b0*/  LEA.HI.X R27, R0, UR7, R9, 0x2, P2 ;  /* 0x00000007001b7c11 */ /* 0x000fe200090f1409 */
[----:B------:R-:W-:-:S02]  /*03c0*/  IMAD.MOV.U32 R6, RZ, RZ, RZ ;  /* 0x000000ffff067224 */ /* 0x000fc400078e00ff */
[--C-:B-----5:R-:W-:Y:S02]  /*03d0*/  IMAD.WIDE R8, R17, 0x4, R28.reuse ;  /* 0x0000000411087825 */ /* 0x120fe400078e021c */
[----:B------:R3:W5:Y:S01]  /*03e0*/  @P1 LDG.E.EL R2, desc[UR4][R14.64+-0x800] ;  /* 0xfff800040e021981 */ /* 0x000762000c2e1900 */
[----:B------:R-:W1:Y:S03]  /*03f0*/  LDC.64 R16, c[0x0][0x230] ;  /* 0x00008c00ff107b82 */ /* 0x000e660000000a00 */
[----:B------:R3:W5:Y:S01]  /*0400*/  @!P0 LDG.E.EL R6, desc[UR4][R8.64] ;  /* 0x0000000408068981 */ /* 0x000762000c2e1900 */
[----:B------:R-:W-:-:S04]  /*0410*/  IMAD.WIDE R28, R5, 0x4, R28 ;  /* 0x00000004051c7825 */ /* 0x000fc800078e021c */
[----:B---3--:R-:W3:Y:S01]  /*0420*/  LDC.64 R14, c[0x0][0x250] ;  /* 0x00009400ff0e7b82 */ /* 0x008ee20000000a00 */
[----:B------:R-:W-:Y:S01]  /*0430*/  CS2R R4, SRZ ;  /* 0x0000000000047805 */ /* 0x000fe2000001ff00 */
[----:B------:R-:W-:Y:S02]  /*0440*/  IMAD.MOV.U32 R0, RZ, RZ, RZ ;  /* 0x000000ffff007224 */ /* 0x000fe400078e00ff */
[----:B0-----:R-:W-:-:S03]  /*0450*/  IMAD.WIDE R18, R25, 0x4, R18 ;  /* 0x0000000419127825 */ /* 0x001fc600078e0212 */
[----:B------:R0:W5:Y:S01]  /*0460*/  @P1 LDG.E.EL R4, desc[UR4][R26.64+-0x800] ;  /* 0xfff800041a041981 */ /* 0x000162000c2e1900 */
[----:B------:R-:W3:Y:S03]  /*0470*/  LDC.64 R8, c[0x0][0x258] ;  /* 0x00009600ff087b82 */ /* 0x000ee60000000a00 */
[----:B------:R0:W5:Y:S04]  /*0480*/  @!P0 LDG.E.EL R0, desc[UR4][R28.64] ;  /* 0x000000041c008981 */ /* 0x000168000c2e1900 */
[----:B------:R-:W5:Y:S01]  /*0490*/  @!P0 LDG.E.EL R5, desc[UR4][R18.64] ;  /* 0x0000000412058981 */ /* 0x000f62000c2e1900 */
[----:B------:R-:W-:Y:S01]  /*04a0*/  IMAD.MOV.U32 R24, RZ, RZ, RZ ;  /* 0x000000ffff187224 */ /* 0x000fe200078e00ff */
[----:B0-----:R-:W-:Y:S01]  /*04b0*/  CS2R R26, SRZ ;  /* 0x00000000001a7805 */ /* 0x001fe2000001ff00 */
[----:B------:R-:W-:Y:S01]  /*04c0*/  IMAD.WIDE R20, R25, 0x4, R20 ;  /* 0x0000000419147825 */ /* 0x000fe200078e0214 */
[----:B------:R0:W5:Y:S01]  /*04d0*/  @!P0 LDG.E.EL R12, desc[UR4][R18.64] ;  /* 0x00000004120c8981 */ /* 0x000162000c2e1900 */
[----:B------:R-:W-:-:S02]  /*04e0*/  CS2R R28, SRZ ;  /* 0x00000000001c7805 */ /* 0x000fc4000001ff00 */
[C---:B-1----:R-:W-:Y:S01]  /*04f0*/  IMAD.WIDE R10, R25.reuse, 0x4, R10 ;  /* 0x00000004190a7825 */ /* 0x042fe200078e020a */
[----:B------:R-:W5:Y:S03]  /*0500*/  @P1 LDG.E.EL R24, desc[UR4][R20.64+-0x800] ;  /* 0xfff8000414181981 */ /* 0x000f66000c2e1900 */
[C---:B------:R-:W-:Y:S01]  /*0510*/  IMAD.WIDE R16, R25.reuse, 0x4, R16 ;  /* 0x0000000419107825 */ /* 0x040fe200078e0210 */
[----:B------:R-:W5:Y:S01]  /*0520*/  @P1 LDG.E.EL R27, desc[UR4][R20.64+-0x800] ;  /* 0xfff80004141b1981 */ /* 0x000f62000c2e1900 */
[----:B0-----:R-:W-:Y:S02]  /*0530*/  CS2R R18, SRZ ;  /* 0x0000000000127805 */ /* 0x001fe4000001ff00 */
[C---:B---3--:R-:W-:Y:S01]  /*0540*/  IMAD.WIDE R14, R25.reuse, 0x4, R14 ;  /* 0x00000004190e7825 */ /* 0x048fe200078e020e */
[----:B------:R-:W3:Y:S03]  /*0550*/  @!P0 LDG.E.EL R26, desc[UR4][R10.64] ;  /* 0x000000040a1a8981 */ /* 0x000ee6000c2e1900 */
[----:B------:R-:W-:Y:S01]  /*0560*/  IMAD.WIDE R8, R25, 0x4, R8 ;  /* 0x0000000419087825 */ /* 0x000fe200078e0208 */
[----:B------:R0:W3:Y:S03]  /*0570*/  @!P0 LDG.E.EL R28, desc[UR4][R10.64] ;  /* 0x000000040a1c8981 */ /* 0x0000e6000c2e1900 */
[----:B------:R-:W-:Y:S01]  /*0580*/  IMAD.MOV.U32 R25, RZ, RZ, RZ ;  /* 0x000000ffff197224 */ /* 0x000fe200078e00ff */
[----:B------:R-:W3:Y:S04]  /*0590*/  @!P0 LDG.E.EL R29, desc[UR4][R16.64] ;  /* 0x00000004101d8981 */ /* 0x000ee8000c2e1900 */
[----:B------:R-:W3:Y:S01]  /*05a0*/  @!P0 LDG.E.EL R18, desc[UR4][R16.64] ;  /* 0x0000000410128981 */ /* 0x000ee2000c2e1900 */
[----:B0-----:R-:W-:-:S03]  /*05b0*/  CS2R R10, SRZ ;  /* 0x00000000000a7805 */ /* 0x001fc6000001ff00 */
[----:B------:R-:W3:Y:S04]  /*05c0*/  @P1 LDG.E.EL R19, desc[UR4][R14.64+-0x800] ;  /* 0xfff800040e131981 */ /* 0x000ee8000c2e1900 */
[----:B------:R0:W3:Y:S04]  /*05d0*/  @P1 LDG.E.EL R25, desc[UR4][R14.64+-0x800] ;  /* 0xfff800040e191981 */ /* 0x0000e8000c2e1900 */
[----:B------:R-:W3:Y:S04]  /*05e0*/  @P1 LDG.E.EL R11, desc[UR4][R8.64+-0x800] ;  /* 0xfff80004080b1981 */ /* 0x000ee8000c2e1900 */
[----:B------:R1:W3:Y:S01]  /*05f0*/  @P1 LDG.E.EL R10, desc[UR4][R8.64+-0x800] ;  /* 0xfff80004080a1981 */ /* 0x0002e2000c2e1900 */
[----:B0-----:R-:W-:Y:S01]  /*0600*/  IMAD.MOV.U32 R14, RZ, RZ, 0x3e800000 ;  /* 0x3e800000ff0e7424 */ /* 0x001fe200078e00ff */
[----:B--2---:R-:W-:-:S05]  /*0610*/  SEL R3, R3, RZ, !P0 ;  /* 0x000000ff03037207 */ /* 0x004fca0004000000 */
[----:B------:R-:W-:Y:S01]  /*0620*/  FADD R3, R3, 9.9999997473787516356e-06 ;  /* 0x3727c5ac03037421 */ /* 0x000fe20000000000 */
[----:B------:R-:W-:-:S05]  /*0630*/  SEL R7, R7, RZ, !P0 ;  /* 0x000000ff07077207 */ /* 0x000fca0004000000 */
[----:B------:R-:W0:Y:S01]  /*0640*/  MUFU.SQRT R3, R3 ;  /* 0x0000000300037308 */ /* 0x000e220000002000 */
[----:B------:R-:W-:Y:S01]  /*0650*/  FADD R7, R7, 9.9999997473787516356e-06 ;  /* 0x3727c5ac07077421 */ /* 0x000fe20000000000 */
[----:B----4-:R-:W-:-:S06]  /*0660*/  SEL R22, R22, RZ, P1 ;  /* 0x000000ff16167207 */ /* 0x010fcc0000800000 */
[----:B------:R-:W2:Y:S01]  /*0670*/  MUFU.SQRT R16, R7 ;  /* 0x0000000700107308 */ /* 0x000ea20000002000 */
[----:B------:R-:W-:Y:S01]  /*0680*/  SEL R23, R23, RZ, P1 ;  /* 0x000000ff17177207 */ /* 0x000fe20000800000 */
[----:B------:R-:W-:-:S04]  /*0690*/  FADD R22, R22, 0.0010000000474974513054 ;  /* 0x3a83126f16167421 */ /* 0x000fc80000000000 */
[----:B------:R-:W-:Y:S01]  /*06a0*/  FADD R15, R23, 0.0010000000474974513054 ;  /* 0x3a83126f170f7421 */ /* 0x000fe20000000000 */
[C---:B0-----:R-:W-:Y:S01]  /*06b0*/  FSETP.GT.AND P3, PT, R3.reuse, 8.50705917302346158658e+37, PT ;  /* 0x7e8000000300780b */ /* 0x041fe20003f64000 */
[----:B-1----:R-:W0:Y:S01]  /*06c0*/  MUFU.SQRT R8, R22 ;  /* 0x0000001600087308 */ /* 0x002e220000002000 */
[----:B------:R-:W-:Y:S02]  /*06d0*/  FSETP.GEU.AND P6, PT, R3, 1.175494350822287508e-38, PT ;  /* 0x008000000300780b */ /* 0x000fe40003fce000 */
[----:B--2---:R-:W-:-:S05]  /*06e0*/  FSETP.GT.AND P5, PT, R16, 8.50705917302346158658e+37, PT ;  /* 0x7e8000001000780b */ /* 0x004fca0003fa4000 */
[----:B------:R1:W2:Y:S01]  /*06f0*/  MUFU.SQRT R17, R15 ;  /* 0x0000000f00117308 */ /* 0x0002a20000002000 */
[----:B------:R-:W-:Y:S02]  /*0700*/  FSETP.GEU.AND P2, PT, R16, 1.175494350822287508e-38, PT ;  /* 0x008000001000780b */ /* 0x000fe40003f4e000 */
[----:B------:R-:W-:Y:S01]  /*0710*/  FSEL R20, R14, 1, P3 ;  /* 0x3f8000000e147808 */ /* 0x000fe20001800000 */
[----:B------:R-:W-:-:S04]  /*0720*/  @P3 FMUL R3, R3, 0.25 ;  /* 0x3e80000003033820 */ /* 0x000fc80000400000 */
[----:B------:R-:W-:Y:S01]  /*0730*/  @!P6 FMUL R3, R3, 16777216 ;  /* 0x4b8000000303e820 */ /* 0x000fe20000400000 */
[----:B------:R-:W-:Y:S01]  /*0740*/  @!P6 FMUL R20, R20, 16777216 ;  /* 0x4b8000001414e820 */ /* 0x000fe20000400000 */
[----:B0-----:R-:W-:Y:S01]  /*0750*/  FSETP.GT.AND P6, PT, R8, 8.50705917302346158658e+37, PT ;  /* 0x7e8000000800780b */ /* 0x001fe20003fc4000 */
[----:B------:R-:W-:Y:S01]  /*0760*/  @P5 FMUL R16, R16, 0.25 ;  /* 0x3e80000010105820 */ /* 0x000fe20000400000 */
[----:B-1----:R-:W-:Y:S02]  /*0770*/  FSEL R15, R14, 1, P5 ;  /* 0x3f8000000e0f7808 */ /* 0x002fe40002800000 */
[C---:B--2---:R-:W-:Y:S01]  /*0780*/  FSETP.GT.AND P4, PT, R17.reuse, 8.50705917302346158658e+37, PT ;  /* 0x7e8000001100780b */ /* 0x044fe20003f84000 */
[----:B------:R-:W-:Y:S01]  /*0790*/  @!P2 FMUL R16, R16, 16777216 ;  /* 0x4b8000001010a820 */ /* 0x000fe20000400000 */
[----:B------:R-:W-:Y:S02]  /*07a0*/  FSETP.GEU.AND P5, PT, R8, 1.175494350822287508e-38, PT ;  /* 0x008000000800780b */ /* 0x000fe40003fae000 */
[----:B------:R-:W-:-:S03]  /*07b0*/  FSETP.GEU.AND P3, PT, R17, 1.175494350822287508e-38, PT ;  /* 0x008000001100780b */ /* 0x000fc60003f6e000 */
[----:B------:R-:W0:Y:S02]  /*07c0*/  MUFU.RCP R16, R16 ;  /* 0x0000001000107308 */ /* 0x000e240000001000 */
[----:B------:R-:W-:-:S04]  /*07d0*/  @P6 FMUL R8, R8, 0.25 ;  /* 0x3e80000008086820 */ /* 0x000fc80000400000 */
[----:B------:R-:W-:Y:S02]  /*07e0*/  @P4 FMUL R17, R17, 0.25 ;  /* 0x3e80000011114820 */ /* 0x000fe40000400000 */
[----:B------:R0:W1:Y:S01]  /*07f0*/  MUFU.RCP R7, R3 ;  /* 0x0000000300077308 */ /* 0x0000620000001000 */
[----:B------:R-:W-:Y:S01]  /*0800*/  @!P5 FMUL R8, R8, 16777216 ;  /* 0x4b8000000808d820 */ /* 0x000fe20000400000 */
[----:B------:R-:W-:Y:S01]  /*0810*/  @!P3 FMUL R17, R17, 16777216 ;  /* 0x4b8000001111b820 */ /* 0x000fe20000400000 */
[----:B------:R-:W-:Y:S01]  /*0820*/  @!P2 FMUL R15, R15, 16777216 ;  /* 0x4b8000000f0fa820 */ /* 0x000fe20000400000 */
[----:B-----5:R-:W-:-:S04]  /*0830*/  SEL R0, R0, RZ, !P0 ;  /* 0x000000ff00007207 */ /* 0x020fc80004000000 */
[----:B------:R2:W4:Y:S01]  /*0840*/  MUFU.RCP R9, R17 ;  /* 0x0000001100097308 */ /* 0x0005220000001000 */
[----:B------:R-:W-:Y:S01]  /*0850*/  SEL R5, R5, RZ, !P0 ;  /* 0x000000ff05057207 */ /* 0x000fe20004000000 */
[----:B0-----:R-:W-:-:S06]  /*0860*/  FMUL R3, R16, R15 ;  /* 0x0000000f10037220 */ /* 0x001fcc0000400000 */
[----:B------:R-:W0:Y:S01]  /*0870*/  MUFU.RCP R8, R8 ;  /* 0x0000000800087308 */ /* 0x000e220000001000 */
[----:B------:R-:W-:Y:S01]  /*0880*/  FADD R0, R0, -R5 ;  /* 0x8000000500007221 */ /* 0x000fe20000000000 */
[----:B-1----:R-:W-:Y:S01]  /*0890*/  FMUL R7, R7, R20 ;  /* 0x0000001407077220 */ /* 0x002fe20000400000 */
[C---:B------:R-:W-:Y:S02]  /*08a0*/  FSEL R20, R14.reuse, 1, P4 ;  /* 0x3f8000000e147808 */ /* 0x040fe40002000000 */
[----:B------:R-:W-:Y:S01]  /*08b0*/  FSEL R15, R14, 1, P6 ;  /* 0x3f8000000e0f7808 */ /* 0x000fe20003000000 */
[----:B------:R-:W-:Y:S01]  /*08c0*/  FMUL R0, R3, R0 ;  /* 0x0000000003007220 */ /* 0x000fe20000400000 */
[----:B------:R-:W-:Y:S02]  /*08d0*/  SEL R21, R2, RZ, P1 ;  /* 0x000000ff02157207 */ /* 0x000fe40000800000 */
[----:B------:R-:W-:Y:S01]  /*08e0*/  SEL R12, R12, RZ, !P0 ;  /* 0x000000ff0c0c7207 */ /* 0x000fe20004000000 */
[----:B------:R-:W1:Y:S01]  /*08f0*/  LDC.64 R2, c[0x0][0x260] ;  /* 0x00009800ff027b82 */ /* 0x000e620000000a00 */
[----:B--2---:R-:W-:Y:S01]  /*0900*/  SEL R17, R6, RZ, !P0 ;  /* 0x000000ff06117207 */ /* 0x004fe20004000000 */
[----:B------:R-:W-:Y:S01]  /*0910*/  @!P3 FMUL R20, R20, 16777216 ;  /* 0x4b8000001414b820 */ /* 0x000fe20000400000 */
[----:B------:R-:W-:Y:S01]  /*0920*/  SEL R24, R24, RZ, P1 ;  /* 0x000000ff18187207 */ /* 0x000fe20000800000 */
[----:B------:R-:W-:Y:S01]  /*0930*/  @!P5 FMUL R15, R15, 16777216 ;  /* 0x4b8000000f0fd820 */ /* 0x000fe20000400000 */
[----:B------:R-:W-:-:S02]  /*0940*/  SEL R5, R27, RZ, P1 ;  /* 0x000000ff1b057207 */ /* 0x000fc40000800000 */
[----:B------:R-:W-:Y:S01]  /*0950*/  SEL R4, R4, RZ, P1 ;  /* 0x000000ff04047207 */ /* 0x000fe20000800000 */
[----:B------:R-:W-:Y:S01]  /*0960*/  FADD R12, R17, -R12 ;  /* 0x8000000c110c7221 */ /* 0x000fe20000000000 */
[----:B----4-:R-:W-:Y:S01]  /*0970*/  FMUL R9, R9, R20 ;  /* 0x0000001409097220 */ /* 0x010fe20000400000 */
[----:B0-----:R-:W-:Y:S01]  /*0980*/  FMUL R8, R8, R15 ;  /* 0x0000000f08087220 */ /* 0x001fe20000400000 */
[----:B------:R-:W-:Y:S01]  /*0990*/  FADD R24, R21, -R24 ;  /* 0x8000001815187221 */ /* 0x000fe20000000000 */
[----:B------:R-:W-:Y:S01]  /*09a0*/  FADD R5, R4, -R5 ;  /* 0x8000000504057221 */ /* 0x000fe20000000000 */
[----:B---3--:R-:W-:Y:S01]  /*09b0*/  SEL R26, R26, RZ, !P0 ;  /* 0x000000ff1a1a7207 */ /* 0x008fe20004000000 */
[----:B------:R-:W-:Y:S01]  /*09c0*/  FMUL R7, R7, R12 ;  /* 0x0000000c07077220 */ /* 0x000fe20000400000 */
[----:B------:R-:W-:Y:S02]  /*09d0*/  SEL R29, R29, RZ, !P0 ;  /* 0x000000ff1d1d7207 */ /* 0x000fe40004000000 */
[----:B------:R-:W-:-:S02]  /*09e0*/  SEL R15, R28, RZ, !P0 ;  /* 0x000000ff1c0f7207 */ /* 0x000fc40004000000 */
[----:B------:R-:W-:Y:S01]  /*09f0*/  SEL R18, R18, RZ, !P0 ;  /* 0x000000ff12127207 */ /* 0x000fe20004000000 */
[----:B------:R-:W-:Y:S01]  /*0a00*/  FMUL R9, R9, R24 ;  /* 0x0000001809097220 */ /* 0x000fe20000400000 */
[----:B------:R-:W-:Y:S01]  /*0a10*/  SEL R4, R19, RZ, P1 ;  /* 0x000000ff13047207 */ /* 0x000fe20000800000 */
[----:B------:R-:W-:Y:S01]  /*0a20*/  FMUL R5, R8, R5 ;  /* 0x0000000508057220 */ /* 0x000fe20000400000 */
[----:B------:R-:W-:Y:S02]  /*0a30*/  SEL R25, R25, RZ, P1 ;  /* 0x000000ff19197207 */ /* 0x000fe40000800000 */
[----:B------:R-:W-:Y:S01]  /*0a40*/  SEL R11, R11, RZ, P1 ;  /* 0x000000ff0b0b7207 */ /* 0x000fe20000800000 */
[----:B------:R-:W-:Y:S01]  /*0a50*/  FFMA R7, R26, R7, R29 ;  /* 0x000000071a077223 */ /* 0x000fe2000000001d */
[----:B------:R-:W-:Y:S01]  /*0a60*/  SEL R10, R10, RZ, P1 ;  /* 0x000000ff0a0a7207 */ /* 0x000fe20000800000 */
[----:B------:R-:W-:Y:S02]  /*0a70*/  FFMA R0, R15, R0, R18 ;  /* 0x000000000f007223 */ /* 0x000fe40000000012 */
[----:B------:R-:W-:-:S02]  /*0a80*/  FFMA R9, R4, R9, R11 ;  /* 0x0000000904097223 */ /* 0x000fc4000000000b */
[----:B------:R-:W-:Y:S01]  /*0a90*/  FFMA R5, R25, R5, R10 ;  /* 0x0000000519057223 */ /* 0x000fe2000000000a */
[----:B------:R-:W-:Y:S02]  /*0aa0*/  FSETP.GEU.AND P3, PT, R7, RZ, PT ;  /* 0x000000ff0700720b */ /* 0x000fe40003f6e000 */
[C---:B------:R-:W-:Y:S02]  /*0ab0*/  FSETP.GEU.AND P4, PT, R0.reuse, RZ, PT ;  /* 0x000000ff0000720b */ /* 0x040fe40003f8e000 */
[----:B------:R-:W-:Y:S02]  /*0ac0*/  FSETP.GEU.AND P2, PT, R9, RZ, PT ;  /* 0x000000ff0900720b */ /* 0x000fe40003f4e000 */
[----:B------:R-:W-:Y:S02]  /*0ad0*/  FSETP.GEU.AND P1, PT, R5, RZ, PT ;  /* 0x000000ff0500720b */ /* 0x000fe40003f2e000 */
[----:B------:R-:W-:Y:S01]  /*0ae0*/  FSEL R6, R7, RZ, P3 ;  /* 0x000000ff07067208 */ /* 0x000fe20001800000 */
[----:B-1----:R-:W-:Y:S01]  /*0af0*/  IMAD.WIDE R2, R13, 0x4, R2 ;  /* 0x000000040d027825 */ /* 0x002fe200078e0202 */
[----:B------:R-:W-:-:S02]  /*0b00*/  FSEL R7, R0, RZ, P4 ;  /* 0x000000ff00077208 */ /* 0x000fc40002000000 */
[----:B------:R-:W-:Y:S02]  /*0b10*/  @P0 FSEL R6, R9, RZ, P2 ;  /* 0x000000ff09060208 */ /* 0x000fe40001000000 */
[----:B------:R-:W-:-:S05]  /*0b20*/  @P0 FSEL R7, R5, RZ, P1 ;  /* 0x000000ff05070208 */ /* 0x000fca0000800000 */
[----:B------:R-:W-:Y:S01]  /*0b30*/  STG.E.64 desc[UR4][R2.64], R6 ;  /* 0x0000000602007986 */ /* 0x000fe2000c101b04 */
[----:B------:R-:W-:Y:S05]  /*0b40*/  EXIT ;  /* 0x000000000000794d */ /* 0x000fea0003800000 */
.L_x_0:
[----:B------:R-:W-:-:S00]  /*0b50*/  BRA `(.L_x_0) ;  /* 0xfffffffc00fc7947 */ /* 0x000fc0000383ffff */
[----:B------:R-:W-:-:S00]  /*0b60*/  NOP ;  /* 0x0000000000007918 */ /* 0x000fc00000000000 */
        /* <DEDUP_REMOVED lines=9> */
.L_x_1:


//--------------------- .nv.global.init           --------------------------
	.section	.nv.global.init,"aw",@progbits
.nv.global.init:
	.type		_$_str,@object
	.size		_$_str,(_$_str_$_2 - _$_str)
_$_str:
        /*0000*/ 	.byte	0x5f, 0x5f, 0x43, 0x55, 0x44, 0x41, 0x5f, 0x46, 0x54, 0x5a, 0x00
	.type		_$_str_$_2,@object
	.size		_$_str_$_2,(.L_1 - _$_str_$_2)
_$_str_$_2:
        /*000b*/ 	.byte	0x5f, 0x5f, 0x43, 0x55, 0x44, 0x41, 0x5f, 0x50, 0x52, 0x45, 0x43, 0x5f, 0x53, 0x51, 0x52, 0x54
        /*001b*/ 	.byte	0x00
.L_1:


//--------------------- .nv.constant0.triton_poi_fused_cat_16 --------------------------
	.section	.nv.constant0.triton_poi_fused_cat_16,"a",@progbits
	.sectionflags	@""
	.align	4
.nv.constant0.triton_poi_fused_cat_16:
	.zero		620
